//
// Generated by NVIDIA NVVM Compiler
//
// Compiler Build ID: CL-36424714
// Cuda compilation tools, release 13.0, V13.0.88
// Based on NVVM 20.0.0
//

.version 9.0
.target sm_100
.address_size 64


.entry _Z19conv2d_valid_kernelPKfS0_Pfiiiiii(
	.param .u64 .ptr .align 1 _Z19conv2d_valid_kernelPKfS0_Pfiiiiii_param_0,
	.param .u64 .ptr .align 1 _Z19conv2d_valid_kernelPKfS0_Pfiiiiii_param_1,
	.param .u64 .ptr .align 1 _Z19conv2d_valid_kernelPKfS0_Pfiiiiii_param_2,
	.param .u32 _Z19conv2d_valid_kernelPKfS0_Pfiiiiii_param_3,
	.param .u32 _Z19conv2d_valid_kernelPKfS0_Pfiiiiii_param_4,
	.param .u32 _Z19conv2d_valid_kernelPKfS0_Pfiiiiii_param_5,
	.param .u32 _Z19conv2d_valid_kernelPKfS0_Pfiiiiii_param_6,
	.param .u32 _Z19conv2d_valid_kernelPKfS0_Pfiiiiii_param_7,
	.param .u32 _Z19conv2d_valid_kernelPKfS0_Pfiiiiii_param_8
)
{
	.reg .pred 	%p<15>;
	.reg .b32 	%r<51>;
	.reg .b32 	%f<119>;
	.reg .b64 	%rd<44>;

	ld.param.u64 	%rd9, [_Z19conv2d_valid_kernelPKfS0_Pfiiiiii_param_0];
	ld.param.u64 	%rd10, [_Z19conv2d_valid_kernelPKfS0_Pfiiiiii_param_1];
	ld.param.u64 	%rd8, [_Z19conv2d_valid_kernelPKfS0_Pfiiiiii_param_2];
	ld.param.u32 	%r21, [_Z19conv2d_valid_kernelPKfS0_Pfiiiiii_param_4];
	ld.param.u32 	%r22, [_Z19conv2d_valid_kernelPKfS0_Pfiiiiii_param_5];
	ld.param.u32 	%r23, [_Z19conv2d_valid_kernelPKfS0_Pfiiiiii_param_6];
	ld.param.u32 	%r25, [_Z19conv2d_valid_kernelPKfS0_Pfiiiiii_param_7];
	ld.param.u32 	%r24, [_Z19conv2d_valid_kernelPKfS0_Pfiiiiii_param_8];
	cvta.to.global.u64 	%rd1, %rd10;
	cvta.to.global.u64 	%rd2, %rd9;
	mov.u32 	%r26, %ctaid.y;
	mov.u32 	%r27, %ntid.y;
	mov.u32 	%r28, %tid.y;
	mad.lo.s32 	%r1, %r26, %r27, %r28;
	mov.u32 	%r29, %ctaid.x;
	mov.u32 	%r30, %ntid.x;
	mov.u32 	%r31, %tid.x;
	mad.lo.s32 	%r2, %r29, %r30, %r31;
	setp.ge.s32 	%p1, %r1, %r25;
	setp.ge.s32 	%p2, %r2, %r24;
	or.pred  	%p3, %p1, %p2;
	@%p3 bra 	$L__BB0_18;
	mov.f32 	%f117, 0f00000000;
	min.s32 	%r32, %r22, %r23;
	setp.lt.s32 	%p4, %r32, 1;
	@%p4 bra 	$L__BB0_17;
	and.b32  	%r3, %r23, 15;
	and.b32  	%r4, %r23, 7;
	and.b32  	%r5, %r23, 2147483632;
	and.b32  	%r6, %r23, 3;
	neg.s32 	%r7, %r5;
	mov.f32 	%f117, 0f00000000;
	mov.b32 	%r45, 0;
$L__BB0_3:
	setp.lt.u32 	%p5, %r23, 16;
	add.s32 	%r35, %r45, %r1;
	mad.lo.s32 	%r9, %r35, %r21, %r2;
	mul.lo.s32 	%r10, %r45, %r23;
	mov.b32 	%r49, 0;
	@%p5 bra 	$L__BB0_6;
	mul.wide.u32 	%rd11, %r10, 4;
	add.s64 	%rd12, %rd1, %rd11;
	add.s64 	%rd43, %rd12, 32;
	mov.u32 	%r46, %r9;
	mov.u32 	%r47, %r7;
$L__BB0_5:
	.pragma "nounroll";
	mul.wide.s32 	%rd13, %r46, 4;
	add.s64 	%rd14, %rd2, %rd13;
	ld.global.nc.f32 	%f20, [%rd14];
	ld.global.nc.f32 	%f21, [%rd43+-32];
	fma.rn.f32 	%f22, %f20, %f21, %f117;
	ld.global.nc.f32 	%f23, [%rd14+4];
	ld.global.nc.f32 	%f24, [%rd43+-28];
	fma.rn.f32 	%f25, %f23, %f24, %f22;
	ld.global.nc.f32 	%f26, [%rd14+8];
	ld.global.nc.f32 	%f27, [%rd43+-24];
	fma.rn.f32 	%f28, %f26, %f27, %f25;
	ld.global.nc.f32 	%f29, [%rd14+12];
	ld.global.nc.f32 	%f30, [%rd43+-20];
	fma.rn.f32 	%f31, %f29, %f30, %f28;
	ld.global.nc.f32 	%f32, [%rd14+16];
	ld.global.nc.f32 	%f33, [%rd43+-16];
	fma.rn.f32 	%f34, %f32, %f33, %f31;
	ld.global.nc.f32 	%f35, [%rd14+20];
	ld.global.nc.f32 	%f36, [%rd43+-12];
	fma.rn.f32 	%f37, %f35, %f36, %f34;
	ld.global.nc.f32 	%f38, [%rd14+24];
	ld.global.nc.f32 	%f39, [%rd43+-8];
	fma.rn.f32 	%f40, %f38, %f39, %f37;
	ld.global.nc.f32 	%f41, [%rd14+28];
	ld.global.nc.f32 	%f42, [%rd43+-4];
	fma.rn.f32 	%f43, %f41, %f42, %f40;
	ld.global.nc.f32 	%f44, [%rd14+32];
	ld.global.nc.f32 	%f45, [%rd43];
	fma.rn.f32 	%f46, %f44, %f45, %f43;
	ld.global.nc.f32 	%f47, [%rd14+36];
	ld.global.nc.f32 	%f48, [%rd43+4];
	fma.rn.f32 	%f49, %f47, %f48, %f46;
	ld.global.nc.f32 	%f50, [%rd14+40];
	ld.global.nc.f32 	%f51, [%rd43+8];
	fma.rn.f32 	%f52, %f50, %f51, %f49;
	ld.global.nc.f32 	%f53, [%rd14+44];
	ld.global.nc.f32 	%f54, [%rd43+12];
	fma.rn.f32 	%f55, %f53, %f54, %f52;
	ld.global.nc.f32 	%f56, [%rd14+48];
	ld.global.nc.f32 	%f57, [%rd43+16];
	fma.rn.f32 	%f58, %f56, %f57, %f55;
	ld.global.nc.f32 	%f59, [%rd14+52];
	ld.global.nc.f32 	%f60, [%rd43+20];
	fma.rn.f32 	%f61, %f59, %f60, %f58;
	ld.global.nc.f32 	%f62, [%rd14+56];
	ld.global.nc.f32 	%f63, [%rd43+24];
	fma.rn.f32 	%f64, %f62, %f63, %f61;
	ld.global.nc.f32 	%f65, [%rd14+60];
	ld.global.nc.f32 	%f66, [%rd43+28];
	fma.rn.f32 	%f117, %f65, %f66, %f64;
	add.s32 	%r47, %r47, 16;
	add.s32 	%r46, %r46, 16;
	add.s64 	%rd43, %rd43, 64;
	setp.ne.s32 	%p6, %r47, 0;
	mov.u32 	%r49, %r5;
	@%p6 bra 	$L__BB0_5;
$L__BB0_6:
	setp.eq.s32 	%p7, %r3, 0;
	@%p7 bra 	$L__BB0_16;
	add.s32 	%r36, %r3, -1;
	setp.lt.u32 	%p8, %r36, 7;
	@%p8 bra 	$L__BB0_9;
	add.s32 	%r37, %r9, %r49;
	mul.wide.s32 	%rd15, %r37, 4;
	add.s64 	%rd16, %rd2, %rd15;
	ld.global.nc.f32 	%f68, [%rd16];
	add.s32 	%r38, %r49, %r10;
	mul.wide.u32 	%rd17, %r38, 4;
	add.s64 	%rd18, %rd1, %rd17;
	ld.global.nc.f32 	%f69, [%rd18];
	fma.rn.f32 	%f70, %f68, %f69, %f117;
	ld.global.nc.f32 	%f71, [%rd16+4];
	cvt.u64.u32 	%rd19, %r10;
	cvt.u64.u32 	%rd20, %r49;
	add.s64 	%rd21, %rd20, %rd19;
	shl.b64 	%rd22, %rd21, 2;
	add.s64 	%rd23, %rd1, %rd22;
	ld.global.nc.f32 	%f72, [%rd23+4];
	fma.rn.f32 	%f73, %f71, %f72, %f70;
	ld.global.nc.f32 	%f74, [%rd16+8];
	ld.global.nc.f32 	%f75, [%rd23+8];
	fma.rn.f32 	%f76, %f74, %f75, %f73;
	ld.global.nc.f32 	%f77, [%rd16+12];
	ld.global.nc.f32 	%f78, [%rd23+12];
	fma.rn.f32 	%f79, %f77, %f78, %f76;
	ld.global.nc.f32 	%f80, [%rd16+16];
	ld.global.nc.f32 	%f81, [%rd23+16];
	fma.rn.f32 	%f82, %f80, %f81, %f79;
	ld.global.nc.f32 	%f83, [%rd16+20];
	ld.global.nc.f32 	%f84, [%rd23+20];
	fma.rn.f32 	%f85, %f83, %f84, %f82;
	ld.global.nc.f32 	%f86, [%rd16+24];
	ld.global.nc.f32 	%f87, [%rd23+24];
	fma.rn.f32 	%f88, %f86, %f87, %f85;
	ld.global.nc.f32 	%f89, [%rd16+28];
	ld.global.nc.f32 	%f90, [%rd23+28];
	fma.rn.f32 	%f117, %f89, %f90, %f88;
	add.s32 	%r49, %r49, 8;
$L__BB0_9:
	setp.eq.s32 	%p9, %r4, 0;
	@%p9 bra 	$L__BB0_16;
	add.s32 	%r39, %r4, -1;
	setp.lt.u32 	%p10, %r39, 3;
	@%p10 bra 	$L__BB0_12;
	add.s32 	%r40, %r9, %r49;
	mul.wide.s32 	%rd24, %r40, 4;
	add.s64 	%rd25, %rd2, %rd24;
	ld.global.nc.f32 	%f92, [%rd25];
	add.s32 	%r41, %r49, %r10;
	mul.wide.u32 	%rd26, %r41, 4;
	add.s64 	%rd27, %rd1, %rd26;
	ld.global.nc.f32 	%f93, [%rd27];
	fma.rn.f32 	%f94, %f92, %f93, %f117;
	ld.global.nc.f32 	%f95, [%rd25+4];
	cvt.u64.u32 	%rd28, %r10;
	cvt.u64.u32 	%rd29, %r49;
	add.s64 	%rd30, %rd29, %rd28;
	shl.b64 	%rd31, %rd30, 2;
	add.s64 	%rd32, %rd1, %rd31;
	ld.global.nc.f32 	%f96, [%rd32+4];
	fma.rn.f32 	%f97, %f95, %f96, %f94;
	ld.global.nc.f32 	%f98, [%rd25+8];
	ld.global.nc.f32 	%f99, [%rd32+8];
	fma.rn.f32 	%f100, %f98, %f99, %f97;
	ld.global.nc.f32 	%f101, [%rd25+12];
	ld.global.nc.f32 	%f102, [%rd32+12];
	fma.rn.f32 	%f117, %f101, %f102, %f100;
	add.s32 	%r49, %r49, 4;
$L__BB0_12:
	setp.eq.s32 	%p11, %r6, 0;
	@%p11 bra 	$L__BB0_16;
	setp.eq.s32 	%p12, %r6, 1;
	add.s32 	%r42, %r9, %r49;
	mul.wide.s32 	%rd33, %r42, 4;
	add.s64 	%rd6, %rd2, %rd33;
	ld.global.nc.f32 	%f103, [%rd6];
	add.s32 	%r43, %r49, %r10;
	mul.wide.u32 	%rd34, %r43, 4;
	add.s64 	%rd35, %rd1, %rd34;
	ld.global.nc.f32 	%f104, [%rd35];
	fma.rn.f32 	%f117, %f103, %f104, %f117;
	@%p12 bra 	$L__BB0_16;
	setp.eq.s32 	%p13, %r6, 2;
	ld.global.nc.f32 	%f105, [%rd6+4];
	cvt.u64.u32 	%rd36, %r10;
	cvt.u64.u32 	%rd37, %r49;
	add.s64 	%rd38, %rd37, %rd36;
	shl.b64 	%rd39, %rd38, 2;
	add.s64 	%rd7, %rd1, %rd39;
	ld.global.nc.f32 	%f106, [%rd7+4];
	fma.rn.f32 	%f117, %f105, %f106, %f117;
	@%p13 bra 	$L__BB0_16;
	ld.global.nc.f32 	%f107, [%rd6+8];
	ld.global.nc.f32 	%f108, [%rd7+8];
	fma.rn.f32 	%f117, %f107, %f108, %f117;
$L__BB0_16:
	add.s32 	%r45, %r45, 1;
	setp.ne.s32 	%p14, %r45, %r22;
	@%p14 bra 	$L__BB0_3;
$L__BB0_17:
	mad.lo.s32 	%r44, %r24, %r1, %r2;
	cvta.to.global.u64 	%rd40, %rd8;
	mul.wide.s32 	%rd41, %r44, 4;
	add.s64 	%rd42, %rd40, %rd41;
	st.global.f32 	[%rd42], %f117;
$L__BB0_18:
	ret;

}


// ===== COMPILED SASS (sm_100) =====

	.target	sm_100

	.elftype	@"ET_EXEC"


//--------------------- .note.nv.tkinfo           --------------------------
	.section	.note.nv.tkinfo,"",@"SHT_NOTE"
	.sectionflags	@"SHF_NOTE_NV_TKINFO"
	.tkinfo
        /*0018*/ 	.word	0x00000002
        /*0030*/ 	.string	""
        /*0030*/ 	.string	"ptxas"
        /*0030*/ 	.string	"Cuda compilation tools, release 13.0, V13.0.88"
        /*0030*/ 	.string	"Build cuda_13.0.r13.0/compiler.36424714_0"
        /*0030*/ 	.string	"-arch sm_100 -m 64 "



//--------------------- .note.nv.cuinfo           --------------------------
	.section	.note.nv.cuinfo,"",@"SHT_NOTE"
	.sectionflags	@"SHF_NOTE_NV_CUINFO"
        /*0018*/ 	.short	0x0002
        /*001a*/ 	.short	0x0064
        /*001c*/ 	.short	0x0082
	.zero		2


//--------------------- .nv.info                  --------------------------
	.section	.nv.info,"",@"SHT_CUDA_INFO"
	.align	4


	//----- nvinfo : EIATTR_REGCOUNT
	.align		4
        /*0000*/ 	.byte	0x04, 0x2f
        /*0002*/ 	.short	(.L_1 - .L_0)
	.align		4
.L_0:
        /*0004*/ 	.word	index@(_Z19conv2d_valid_kernelPKfS0_Pfiiiiii)
        /*0008*/ 	.word	0x00000020


	//----- nvinfo : EIATTR_FRAME_SIZE
	.align		4
.L_1:
        /*000c*/ 	.byte	0x04, 0x11
        /*000e*/ 	.short	(.L_3 - .L_2)
	.align		4
.L_2:
        /*0010*/ 	.word	index@(_Z19conv2d_valid_kernelPKfS0_Pfiiiiii)
        /*0014*/ 	.word	0x00000000


	//----- nvinfo : EIATTR_MIN_STACK_SIZE
	.align		4
.L_3:
        /*0018*/ 	.byte	0x04, 0x12
        /*001a*/ 	.short	(.L_5 - .L_4)
	.align		4
.L_4:
        /*001c*/ 	.word	index@(_Z19conv2d_valid_kernelPKfS0_Pfiiiiii)
        /*0020*/ 	.word	0x00000000
.L_5:


//--------------------- .nv.compat                --------------------------
	.section	.nv.compat,"",@"SHT_CUDA_COMPAT_INFO"
	.align	4
        /*0000*/ 	.byte	0x02, 0x09, 0x00, 0x00, 0x02, 0x02, 0x01, 0x00, 0x02, 0x05, 0x05, 0x00, 0x03, 0x07, 0x01, 0x01
        /*0010*/ 	.byte	0x02, 0x03, 0x00, 0x00, 0x02, 0x06, 0x01, 0x00, 0x04, 0x0b, 0x08, 0x00, 0x09, 0x00, 0x00, 0x00
        /*0020*/ 	.byte	0x00, 0x00, 0x00, 0x00


//--------------------- .nv.info._Z19conv2d_valid_kernelPKfS0_Pfiiiiii --------------------------
	.section	.nv.info._Z19conv2d_valid_kernelPKfS0_Pfiiiiii,"",@"SHT_CUDA_INFO"
	.sectionflags	@""
	.align	4


	//----- nvinfo : EIATTR_CUDA_API_VERSION
	.align		4
        /*0000*/ 	.byte	0x04, 0x37
        /*0002*/ 	.short	(.L_7 - .L_6)
.L_6:
        /*0004*/ 	.word	0x00000082


	//----- nvinfo : EIATTR_KPARAM_INFO
	.align		4
.L_7:
        /*0008*/ 	.byte	0x04, 0x17
        /*000a*/ 	.short	(.L_9 - .L_8)
.L_8:
        /*000c*/ 	.word	0x00000000
        /*0010*/ 	.short	0x0008
        /*0012*/ 	.short	0x002c
        /*0014*/ 	.byte	0x00, 0xf0, 0x11, 0x00


	//----- nvinfo : EIATTR_KPARAM_INFO
	.align		4
.L_9:
        /*0018*/ 	.byte	0x04, 0x17
        /*001a*/ 	.short	(.L_11 - .L_10)
.L_10:
        /*001c*/ 	.word	0x00000000
        /*0020*/ 	.short	0x0007
        /*0022*/ 	.short	0x0028
        /*0024*/ 	.byte	0x00, 0xf0, 0x11, 0x00


	//----- nvinfo : EIATTR_KPARAM_INFO
	.align		4
.L_11:
        /*0028*/ 	.byte	0x04, 0x17
        /*002a*/ 	.short	(.L_13 - .L_12)
.L_12:
        /*002c*/ 	.word	0x00000000
        /*0030*/ 	.short	0x0006
        /*0032*/ 	.short	0x0024
        /*0034*/ 	.byte	0x00, 0xf0, 0x11, 0x00


	//----- nvinfo : EIATTR_KPARAM_INFO
	.align		4
.L_13:
        /*0038*/ 	.byte	0x04, 0x17
        /*003a*/ 	.short	(.L_15 - .L_14)
.L_14:
        /*003c*/ 	.word	0x00000000
        /*0040*/ 	.short	0x0005
        /*0042*/ 	.short	0x0020
        /*0044*/ 	.byte	0x00, 0xf0, 0x11, 0x00


	//----- nvinfo : EIATTR_KPARAM_INFO
	.align		4
.L_15:
        /*0048*/ 	.byte	0x04, 0x17
        /*004a*/ 	.short	(.L_17 - .L_16)
.L_16:
        /*004c*/ 	.word	0x00000000
        /*0050*/ 	.short	0x0004
        /*0052*/ 	.short	0x001c
        /*0054*/ 	.byte	0x00, 0xf0, 0x11, 0x00


	//----- nvinfo : EIATTR_KPARAM_INFO
	.align		4
.L_17:
        /*0058*/ 	.byte	0x04, 0x17
        /*005a*/ 	.short	(.L_19 - .L_18)
.L_18:
        /*005c*/ 	.word	0x00000000
        /*0060*/ 	.short	0x0003
        /*0062*/ 	.short	0x0018
        /*0064*/ 	.byte	0x00, 0xf0, 0x11, 0x00


	//----- nvinfo : EIATTR_KPARAM_INFO
	.align		4
.L_19:
        /*0068*/ 	.byte	0x04, 0x17
        /*006a*/ 	.short	(.L_21 - .L_20)
.L_20:
        /*006c*/ 	.word	0x00000000
        /*0070*/ 	.short	0x0002
        /*0072*/ 	.short	0x0010
        /*0074*/ 	.byte	0x00, 0xf5, 0x21, 0x00


	//----- nvinfo : EIATTR_KPARAM_INFO
	.align		4
.L_21:
        /*0078*/ 	.byte	0x04, 0x17
        /*007a*/ 	.short	(.L_23 - .L_22)
.L_22:
        /*007c*/ 	.word	0x00000000
        /*0080*/ 	.short	0x0001
        /*0082*/ 	.short	0x0008
        /*0084*/ 	.byte	0x00, 0xf5, 0x21, 0x00


	//----- nvinfo : EIATTR_KPARAM_INFO
	.align		4
.L_23:
        /*0088*/ 	.byte	0x04, 0x17
        /*008a*/ 	.short	(.L_25 - .L_24)
.L_24:
        /*008c*/ 	.word	0x00000000
        /*0090*/ 	.short	0x0000
        /*0092*/ 	.short	0x0000
        /*0094*/ 	.byte	0x00, 0xf5, 0x21, 0x00


	//----- nvinfo : EIATTR_SPARSE_MMA_MASK
	.align		4
.L_25:
        /*0098*/ 	.byte	0x03, 0x50
        /*009a*/ 	.short	0x0000


	//----- nvinfo : EIATTR_MAXREG_COUNT
	.align		4
        /*009c*/ 	.byte	0x03, 0x1b
        /*009e*/ 	.short	0x00ff


	//----- nvinfo : EIATTR_MERCURY_ISA_VERSION
	.align		4
        /*00a0*/ 	.byte	0x03, 0x5f
        /*00a2*/ 	.short	0x0101


	//----- nvinfo : EIATTR_VRC_CTA_INIT_COUNT
	.align		4
        /*00a4*/ 	.byte	0x02, 0x4a
	.zero		1
	.zero		1


	//----- nvinfo : EIATTR_EXIT_INSTR_OFFSETS
	.align		4
        /*00a8*/ 	.byte	0x04, 0x1c
        /*00aa*/ 	.short	(.L_27 - .L_26)


	//   ....[0]....
.L_26:
        /*00ac*/ 	.word	0x000000c0


	//   ....[1]....
        /*00b0*/ 	.word	0x00000cc0


	//----- nvinfo : EIATTR_CBANK_PARAM_SIZE
	.align		4
.L_27:
        /*00b4*/ 	.byte	0x03, 0x19
        /*00b6*/ 	.short	0x0030


	//----- nvinfo : EIATTR_PARAM_CBANK
	.align		4
        /*00b8*/ 	.byte	0x04, 0x0a
        /*00ba*/ 	.short	(.L_29 - .L_28)
	.align		4
.L_28:
        /*00bc*/ 	.word	index@(.nv.constant0._Z19conv2d_valid_kernelPKfS0_Pfiiiiii)
        /*00c0*/ 	.short	0x0380
        /*00c2*/ 	.short	0x0030


	//----- nvinfo : EIATTR_SW_WAR
	.align		4
.L_29:
        /*00c4*/ 	.byte	0x04, 0x36
        /*00c6*/ 	.short	(.L_31 - .L_30)
.L_30:
        /*00c8*/ 	.word	0x00000008
.L_31:


//--------------------- .nv.callgraph             --------------------------
	.section	.nv.callgraph,"",@"SHT_CUDA_CALLGRAPH"
	.align	4
	.sectionentsize	8
	.align		4
        /*0000*/ 	.word	0x00000000
	.align		4
        /*0004*/ 	.word	0xffffffff
	.align		4
        /*0008*/ 	.word	0x00000000
	.align		4
        /*000c*/ 	.word	0xfffffffe
	.align		4
        /*0010*/ 	.word	0x00000000
	.align		4
        /*0014*/ 	.word	0xfffffffd
	.align		4
        /*0018*/ 	.word	0x00000000
	.align		4
        /*001c*/ 	.word	0xfffffffc


//--------------------- .text._Z19conv2d_valid_kernelPKfS0_Pfiiiiii --------------------------
	.section	.text._Z19conv2d_valid_kernelPKfS0_Pfiiiiii,"ax",@progbits
	.align	128
.text._Z19conv2d_valid_kernelPKfS0_Pfiiiiii:
        .type           _Z19conv2d_valid_kernelPKfS0_Pfiiiiii,@function
        .size           _Z19conv2d_valid_kernelPKfS0_Pfiiiiii,(.L_x_8 - _Z19conv2d_valid_kernelPKfS0_Pfiiiiii)
        .other          _Z19conv2d_valid_kernelPKfS0_Pfiiiiii,@"STO_CUDA_ENTRY STV_DEFAULT"
_Z19conv2d_valid_kernelPKfS0_Pfiiiiii:
[----:B------:R-:W-:Y:S01]  /*0000*/  LDC R1, c[0x0][0x37c] ;  /* 0x0000df00ff017b82 */ /* 0x000fe20000000800 */
[----:B------:R-:W0:Y:S07]  /*0010*/  S2R R3, SR_TID.X ;  /* 0x0000000000037919 */ /* 0x000e2e0000002100 */
[----:B------:R-:W1:Y:S01]  /*0020*/  LDC R7, c[0x0][0x364] ;  /* 0x0000d900ff077b82 */ /* 0x000e620000000800 */
[----:B------:R-:W2:Y:S01]  /*0030*/  LDCU.64 UR6, c[0x0][0x3a8] ;  /* 0x00007500ff0677ac */ /* 0x000ea20008000a00 */
[----:B------:R-:W1:Y:S06]  /*0040*/  S2R R2, SR_TID.Y ;  /* 0x0000000000027919 */ /* 0x000e6c0000002200 */
[----:B------:R-:W0:Y:S08]  /*0050*/  S2UR UR5, SR_CTAID.X ;  /* 0x00000000000579c3 */ /* 0x000e300000002500 */
[----:B------:R-:W0:Y:S08]  /*0060*/  LDC R0, c[0x0][0x360] ;  /* 0x0000d800ff007b82 */ /* 0x000e300000000800 */
[----:B------:R-:W1:Y:S01]  /*0070*/  S2UR UR4, SR_CTAID.Y ;  /* 0x00000000000479c3 */ /* 0x000e620000002600 */
[----:B0-----:R-:W-:-:S05]  /*0080*/  IMAD R0, R0, UR5, R3 ;  /* 0x0000000500007c24 */ /* 0x001fca000f8e0203 */
[----:B--2---:R-:W-:Y:S01]  /*0090*/  ISETP.GE.AND P0, PT, R0, UR7, PT ;  /* 0x0000000700007c0c */ /* 0x004fe2000bf06270 */
[----:B-1----:R-:W-:-:S05]  /*00a0*/  IMAD R7, R7, UR4, R2 ;  /* 0x0000000407077c24 */ /* 0x002fca000f8e0202 */
[----:B------:R-:W-:-:S13]  /*00b0*/  ISETP.GE.OR P0, PT, R7, UR6, P0 ;  /* 0x0000000607007c0c */ /* 0x000fda0008706670 */
[----:B------:R-:W-:Y:S05]  /*00c0*/  @P0 EXIT ;  /* 0x000000000000094d */ /* 0x000fea0003800000 */
[----:B------:R-:W0:Y:S01]  /*00d0*/  LDC.64 R2, c[0x0][0x3a0] ;  /* 0x0000e800ff027b82 */ /* 0x000e220000000a00 */
[----:B------:R-:W1:Y:S01]  /*00e0*/  LDCU.64 UR8, c[0x0][0x358] ;  /* 0x00006b00ff0877ac */ /* 0x000e620008000a00 */
[----:B------:R-:W-:Y:S01]  /*00f0*/  HFMA2 R13, -RZ, RZ, 0, 0 ;  /* 0x00000000ff0d7431 */ /* 0x000fe200000001ff */
[----:B0-----:R-:W-:-:S04]  /*0100*/  VIMNMX R2, PT, PT, R2, R3, PT ;  /* 0x0000000302027248 */ /* 0x001fc80003fe0100 */
[----:B------:R-:W-:-:S13]  /*0110*/  ISETP.GE.AND P0, PT, R2, 0x1, PT ;  /* 0x000000010200780c */ /* 0x000fda0003f06270 */
[----:B-1----:R-:W-:Y:S05]  /*0120*/  @!P0 BRA `(.L_x_0) ;  /* 0x0000000800d08947 */ /* 0x002fea0003800000 */
[C---:B------:R-:W-:Y:S01]  /*0130*/  LOP3.LUT R8, R3.reuse, 0x7ffffff0, RZ, 0xc0, !PT ;  /* 0x7ffffff003087812 */ /* 0x040fe200078ec0ff */
[----:B------:R-:W-:Y:S01]  /*0140*/  UMOV UR4, URZ ;  /* 0x000000ff00047c82 */ /* 0x000fe20008000000 */
[C---:B------:R-:W-:Y:S02]  /*0150*/  LOP3.LUT R23, R3.reuse, 0xf, RZ, 0xc0, !PT ;  /* 0x0000000f03177812 */ /* 0x040fe400078ec0ff */
[C---:B------:R-:W-:Y:S02]  /*0160*/  LOP3.LUT R24, R3.reuse, 0x7, RZ, 0xc0, !PT ;  /* 0x0000000703187812 */ /* 0x040fe400078ec0ff */
[----:B------:R-:W-:Y:S02]  /*0170*/  LOP3.LUT R9, R3, 0x3, RZ, 0xc0, !PT ;  /* 0x0000000303097812 */ /* 0x000fe400078ec0ff */
[----:B------:R-:W-:Y:S02]  /*0180*/  MOV R13, RZ ;  /* 0x000000ff000d7202 */ /* 0x000fe40000000f00 */
[----:B------:R-:W-:-:S07]  /*0190*/  IADD3 R10, PT, PT, -R8, RZ, RZ ;  /* 0x000000ff080a7210 */ /* 0x000fce0007ffe1ff */
.L_x_6:
[----:B------:R-:W0:Y:S01]  /*01a0*/  LDCU.64 UR6, c[0x0][0x3a0] ;  /* 0x00007400ff0677ac */ /* 0x000e220008000a00 */
[----:B------:R-:W-:Y:S01]  /*01b0*/  IADD3 R11, PT, PT, R7, UR4, RZ ;  /* 0x00000004070b7c10 */ /* 0x000fe2000fffe0ff */
[----:B------:R-:W-:Y:S01]  /*01c0*/  IMAD.MOV.U32 R6, RZ, RZ, RZ ;  /* 0x000000ffff067224 */ /* 0x000fe200078e00ff */
[----:B------:R-:W1:Y:S01]  /*01d0*/  LDCU UR5, c[0x0][0x39c] ;  /* 0x00007380ff0577ac */ /* 0x000e620008000800 */
[----:B0-----:R-:W-:Y:S02]  /*01e0*/  UISETP.GE.U32.AND UP1, UPT, UR7, 0x10, UPT ;  /* 0x000000100700788c */ /* 0x001fe4000bf26070 */
[----:B------:R-:W-:Y:S02]  /*01f0*/  UIMAD UR10, UR4, UR7, URZ ;  /* 0x00000007040a72a4 */ /* 0x000fe4000f8e02ff */
[----:B------:R-:W-:Y:S01]  /*0200*/  UIADD3 UR4, UPT, UPT, UR4, 0x1, URZ ;  /* 0x0000000104047890 */ /* 0x000fe2000fffe0ff */
[----:B-1----:R-:W-:-:S03]  /*0210*/  IMAD R11, R11, UR5, R0 ;  /* 0x000000050b0b7c24 */ /* 0x002fc6000f8e0200 */
[----:B------:R-:W-:Y:S01]  /*0220*/  UISETP.NE.AND UP0, UPT, UR4, UR6, UPT ;  /* 0x000000060400728c */ /* 0x000fe2000bf05270 */
[----:B------:R-:W-:Y:S10]  /*0230*/  BRA.U !UP1, `(.L_x_1) ;  /* 0x00000005090c7547 */ /* 0x000ff4000b800000 */
[----:B------:R-:W0:Y:S01]  /*0240*/  LDCU.64 UR6, c[0x0][0x388] ;  /* 0x00007100ff0677ac */ /* 0x000e220008000a00 */
[----:B------:R-:W-:Y:S02]  /*0250*/  MOV R6, R11 ;  /* 0x0000000b00067202 */ /* 0x000fe40000000f00 */
[----:B------:R-:W-:Y:S01]  /*0260*/  MOV R12, R10 ;  /* 0x0000000a000c7202 */ /* 0x000fe20000000f00 */
[----:B0-----:R-:W-:-:S04]  /*0270*/  UIMAD.WIDE.U32 UR6, UR10, 0x4, UR6 ;  /* 0x000000040a0678a5 */ /* 0x001fc8000f8e0006 */
[----:B------:R-:W-:-:S04]  /*0280*/  UIADD3 UR5, UP1, UPT, UR6, 0x20, URZ ;  /* 0x0000002006057890 */ /* 0x000fc8000ff3e0ff */
[----:B------:R-:W-:Y:S02]  /*0290*/  UIADD3.X UR6, UPT, UPT, URZ, UR7, URZ, UP1, !UPT ;  /* 0x00000007ff067290 */ /* 0x000fe40008ffe4ff */
[----:B------:R-:W-:-:S04]  /*02a0*/  MOV R16, UR5 ;  /* 0x0000000500107c02 */ /* 0x000fc80008000f00 */
[----:B------:R-:W-:-:S07]  /*02b0*/  IMAD.U32 R17, RZ, RZ, UR6 ;  /* 0x00000006ff117e24 */ /* 0x000fce000f8e00ff */
.L_x_2:
[----:B------:R-:W0:Y:S01]  /*02c0*/  LDC.64 R2, c[0x0][0x380] ;  /* 0x0000e000ff027b82 */ /* 0x000e220000000a00 */
[----:B------:R-:W-:Y:S02]  /*02d0*/  MOV R4, R16 ;  /* 0x0000001000047202 */ /* 0x000fe40000000f00 */
[----:B------:R-:W-:-:S05]  /*02e0*/  MOV R5, R17 ;  /* 0x0000001100057202 */ /* 0x000fca0000000f00 */
[----:B------:R-:W2:Y:S04]  /*02f0*/  LDG.E.CONSTANT R19, desc[UR8][R4.64+-0x20] ;  /* 0xffffe00804137981 */ /* 0x000ea8000c1e9900 */
[----:B------:R-:W3:Y:S04]  /*0300*/  LDG.E.CONSTANT R27, desc[UR8][R4.64+-0x1c] ;  /* 0xffffe408041b7981 */ /* 0x000ee8000c1e9900 */
[----:B------:R-:W4:Y:S04]  /*0310*/  LDG.E.CONSTANT R17, desc[UR8][R4.64+-0x18] ;  /* 0xffffe80804117981 */ /* 0x000f28000c1e9900 */
[----:B------:R-:W5:Y:S01]  /*0320*/  LDG.E.CONSTANT R15, desc[UR8][R4.64+-0x14] ;  /* 0xffffec08040f7981 */ /* 0x000f62000c1e9900 */
[----:B0-----:R-:W-:-:S03]  /*0330*/  IMAD.WIDE R2, R6, 0x4, R2 ;  /* 0x0000000406027825 */ /* 0x001fc600078e0202 */
[----:B------:R-:W5:Y:S04]  /*0340*/  LDG.E.CONSTANT R14, desc[UR8][R4.64+-0x10] ;  /* 0xfffff008040e7981 */ /* 0x000f68000c1e9900 */
[----:B------:R-:W2:Y:S04]  /*0350*/  LDG.E.CONSTANT R20, desc[UR8][R2.64] ;  /* 0x0000000802147981 */ /* 0x000ea8000c1e9900 */
[----:B------:R-:W3:Y:S04]  /*0360*/  LDG.E.CONSTANT R26, desc[UR8][R2.64+0x4] ;  /* 0x00000408021a7981 */ /* 0x000ee8000c1e9900 */
[----:B------:R-:W4:Y:S04]  /*0370*/  LDG.E.CONSTANT R18, desc[UR8][R2.64+0x8] ;  /* 0x0000080802127981 */ /* 0x000f28000c1e9900 */
[----:B------:R-:W5:Y:S04]  /*0380*/  LDG.E.CONSTANT R16, desc[UR8][R2.64+0xc] ;  /* 0x00000c0802107981 */ /* 0x000f68000c1e9900 */
[----:B------:R-:W5:Y:S04]  /*0390*/  LDG.E.CONSTANT R25, desc[UR8][R2.64+0x10] ;  /* 0x0000100802197981 */ /* 0x000f68000c1e9900 */
[----:B------:R-:W5:Y:S04]  /*03a0*/  LDG.E.CONSTANT R21, desc[UR8][R4.64+-0xc] ;  /* 0xfffff40804157981 */ /* 0x000f68000c1e9900 */
[----:B------:R-:W5:Y:S01]  /*03b0*/  LDG.E.CONSTANT R22, desc[UR8][R2.64+0x14] ;  /* 0x0000140802167981 */ /* 0x000f62000c1e9900 */
[----:B--2---:R-:W-:-:S03]  /*03c0*/  FFMA R19, R20, R19, R13 ;  /* 0x0000001314137223 */ /* 0x004fc6000000000d */
[----:B------:R-:W2:Y:S01]  /*03d0*/  LDG.E.CONSTANT R20, desc[UR8][R2.64+0x18] ;  /* 0x0000180802147981 */ /* 0x000ea2000c1e9900 */
[----:B---3--:R-:W-:-:S03]  /*03e0*/  FFMA R27, R26, R27, R19 ;  /* 0x0000001b1a1b7223 */ /* 0x008fc60000000013 */
[----:B------:R-:W2:Y:S01]  /*03f0*/  LDG.E.CONSTANT R19, desc[UR8][R4.64+-0x8] ;  /* 0xfffff80804137981 */ /* 0x000ea2000c1e9900 */
[----:B----4-:R-:W-:-:S03]  /*0400*/  FFMA R27, R18, R17, R27 ;  /* 0x00000011121b7223 */ /* 0x010fc6000000001b */
[----:B------:R-:W3:Y:S04]  /*0410*/  LDG.E.CONSTANT R17, desc[UR8][R4.64+-0x4] ;  /* 0xfffffc0804117981 */ /* 0x000ee8000c1e9900 */
[----:B------:R-:W3:Y:S01]  /*0420*/  LDG.E.CONSTANT R18, desc[UR8][R2.64+0x1c] ;  /* 0x00001c0802127981 */ /* 0x000ee2000c1e9900 */
[----:B-----5:R-:W-:-:S03]  /*0430*/  FFMA R26, R16, R15, R27 ;  /* 0x0000000f101a7223 */ /* 0x020fc6000000001b */
[----:B------:R-:W4:Y:S01]  /*0440*/  LDG.E.CONSTANT R16, desc[UR8][R4.64] ;  /* 0x0000000804107981 */ /* 0x000f22000c1e9900 */
[----:B------:R-:W-:-:S03]  /*0450*/  FFMA R25, R25, R14, R26 ;  /* 0x0000000e19197223 */ /* 0x000fc6000000001a */
[----:B------:R-:W4:Y:S04]  /*0460*/  LDG.E.CONSTANT R15, desc[UR8][R2.64+0x20] ;  /* 0x00002008020f7981 */ /* 0x000f28000c1e9900 */
[----:B------:R-:W5:Y:S04]  /*0470*/  LDG.E.CONSTANT R14, desc[UR8][R4.64+0x4] ;  /* 0x00000408040e7981 */ /* 0x000f68000c1e9900 */
[----:B------:R-:W5:Y:S01]  /*0480*/  LDG.E.CONSTANT R13, desc[UR8][R2.64+0x24] ;  /* 0x00002408020d7981 */ /* 0x000f62000c1e9900 */
[----:B------:R-:W-:-:S03]  /*0490*/  FFMA R25, R22, R21, R25 ;  /* 0x0000001516197223 */ /* 0x000fc60000000019 */
[----:B------:R-:W5:Y:S04]  /*04a0*/  LDG.E.CONSTANT R22, desc[UR8][R4.64+0x8] ;  /* 0x0000080804167981 */ /* 0x000f68000c1e9900 */
[----:B------:R-:W5:Y:S01]  /*04b0*/  LDG.E.CONSTANT R21, desc[UR8][R2.64+0x28] ;  /* 0x0000280802157981 */ /* 0x000f62000c1e9900 */
[----:B--2---:R-:W-:-:S03]  /*04c0*/  FFMA R25, R20, R19, R25 ;  /* 0x0000001314197223 */ /* 0x004fc60000000019 */
[----:B------:R-:W2:Y:S04]  /*04d0*/  LDG.E.CONSTANT R20, desc[UR8][R4.64+0xc] ;  /* 0x00000c0804147981 */ /* 0x000ea8000c1e9900 */
[----:B------:R-:W2:Y:S01]  /*04e0*/  LDG.E.CONSTANT R19, desc[UR8][R2.64+0x2c] ;  /* 0x00002c0802137981 */ /* 0x000ea2000c1e9900 */
[----:B---3--:R-:W-:-:S03]  /*04f0*/  FFMA R26, R18, R17, R25 ;  /* 0x00000011121a7223 */ /* 0x008fc60000000019 */
[----:B------:R-:W3:Y:S04]  /*0500*/  LDG.E.CONSTANT R18, desc[UR8][R4.64+0x10] ;  /* 0x0000100804127981 */ /* 0x000ee8000c1e9900 */
[----:B------:R-:W3:Y:S01]  /*0510*/  LDG.E.CONSTANT R17, desc[UR8][R2.64+0x30] ;  /* 0x0000300802117981 */ /* 0x000ee2000c1e9900 */
[----:B----4-:R-:W-:-:S03]  /*0520*/  FFMA R26, R15, R16, R26 ;  /* 0x000000100f1a7223 */ /* 0x010fc6000000001a */
[----:B------:R-:W4:Y:S04]  /*0530*/  LDG.E.CONSTANT R16, desc[UR8][R4.64+0x14] ;  /* 0x0000140804107981 */ /* 0x000f28000c1e9900 */
[----:B------:R-:W4:Y:S01]  /*0540*/  LDG.E.CONSTANT R15, desc[UR8][R2.64+0x34] ;  /* 0x00003408020f7981 */ /* 0x000f22000c1e9900 */
[----:B-----5:R-:W-:-:S03]  /*0550*/  FFMA R28, R13, R14, R26 ;  /* 0x0000000e0d1c7223 */ /* 0x020fc6000000001a */
[----:B------:R-:W5:Y:S04]  /*0560*/  LDG.E.CONSTANT R13, desc[UR8][R4.64+0x18] ;  /* 0x00001808040d7981 */ /* 0x000f68000c1e9900 */
[----:B------:R-:W5:Y:S04]  /*0570*/  LDG.E.CONSTANT R14, desc[UR8][R2.64+0x38] ;  /* 0x00003808020e7981 */ /* 0x000f68000c1e9900 */
[----:B------:R-:W5:Y:S04]  /*0580*/  LDG.E.CONSTANT R25, desc[UR8][R2.64+0x3c] ;  /* 0x00003c0802197981 */ /* 0x000f68000c1e9900 */
[----:B------:R-:W5:Y:S01]  /*0590*/  LDG.E.CONSTANT R26, desc[UR8][R4.64+0x1c] ;  /* 0x00001c08041a7981 */ /* 0x000f62000c1e9900 */
[----:B------:R-:W-:Y:S01]  /*05a0*/  FFMA R22, R21, R22, R28 ;  /* 0x0000001615167223 */ /* 0x000fe2000000001c */
[----:B------:R-:W-:-:S04]  /*05b0*/  IADD3 R12, PT, PT, R12, 0x10, RZ ;  /* 0x000000100c0c7810 */ /* 0x000fc80007ffe0ff */
[----:B------:R-:W-:Y:S01]  /*05c0*/  ISETP.NE.AND P0, PT, R12, RZ, PT ;  /* 0x000000ff0c00720c */ /* 0x000fe20003f05270 */
[----:B------:R-:W-:Y:S02]  /*05d0*/  VIADD R6, R6, 0x10 ;  /* 0x0000001006067836 */ /* 0x000fe40000000000 */
[----:B--2---:R-:W-:-:S04]  /*05e0*/  FFMA R20, R19, R20, R22 ;  /* 0x0000001413147223 */ /* 0x004fc80000000016 */
[----:B---3--:R-:W-:-:S04]  /*05f0*/  FFMA R18, R17, R18, R20 ;  /* 0x0000001211127223 */ /* 0x008fc80000000014 */
[----:B----4-:R-:W-:Y:S01]  /*0600*/  FFMA R15, R15, R16, R18 ;  /* 0x000000100f0f7223 */ /* 0x010fe20000000012 */
[----:B------:R-:W-:-:S03]  /*0610*/  IADD3 R16, P1, PT, R4, 0x40, RZ ;  /* 0x0000004004107810 */ /* 0x000fc60007f3e0ff */
[----:B-----5:R-:W-:Y:S01]  /*0620*/  FFMA R14, R14, R13, R15 ;  /* 0x0000000d0e0e7223 */ /* 0x020fe2000000000f */
[----:B------:R-:W-:-:S03]  /*0630*/  IADD3.X R17, PT, PT, RZ, R5, RZ, P1, !PT ;  /* 0x00000005ff117210 */ /* 0x000fc60000ffe4ff */
[----:B------:R-:W-:Y:S01]  /*0640*/  FFMA R13, R25, R26, R14 ;  /* 0x0000001a190d7223 */ /* 0x000fe2000000000e */
[----:B------:R-:W-:Y:S06]  /*0650*/  @P0 BRA `(.L_x_2) ;  /* 0xfffffffc00180947 */ /* 0x000fec000383ffff */
[----:B------:R-:W-:-:S07]  /*0660*/  MOV R6, R8 ;  /* 0x0000000800067202 */ /* 0x000fce0000000f00 */
.L_x_1:
[----:B------:R-:W-:-:S13]  /*0670*/  ISETP.NE.AND P0, PT, R23, RZ, PT ;  /* 0x000000ff1700720c */ /* 0x000fda0003f05270 */
[----:B------:R-:W-:Y:S05]  /*0680*/  @!P0 BRA `(.L_x_3) ;  /* 0x0000000400748947 */ /* 0x000fea0003800000 */
[----:B------:R-:W-:Y:S02]  /*0690*/  IADD3 R2, PT, PT, R23, -0x1, RZ ;  /* 0xffffffff17027810 */ /* 0x000fe40007ffe0ff */
[----:B------:R-:W-:Y:S02]  /*06a0*/  ISETP.NE.AND P0, PT, R24, RZ, PT ;  /* 0x000000ff1800720c */ /* 0x000fe40003f05270 */
[----:B------:R-:W-:-:S13]  /*06b0*/  ISETP.GE.U32.AND P1, PT, R2, 0x7, PT ;  /* 0x000000070200780c */ /* 0x000fda0003f26070 */
[----:B------:R-:W-:Y:S05]  /*06c0*/  @!P1 BRA `(.L_x_4) ;  /* 0x0000000000909947 */ /* 0x000fea0003800000 */
[----:B------:R-:W0:Y:S01]  /*06d0*/  LDC.64 R18, c[0x0][0x388] ;  /* 0x0000e200ff127b82 */ /* 0x000e220000000a00 */
[----:B------:R-:W-:Y:S02]  /*06e0*/  IADD3 R15, PT, PT, R6, UR10, RZ ;  /* 0x0000000a060f7c10 */ /* 0x000fe4000fffe0ff */
[----:B------:R-:W-:-:S05]  /*06f0*/  IADD3 R5, PT, PT, R11, R6, RZ ;  /* 0x000000060b057210 */ /* 0x000fca0007ffe0ff */
[----:B------:R-:W1:Y:S01]  /*0700*/  LDC.64 R2, c[0x0][0x380] ;  /* 0x0000e000ff027b82 */ /* 0x000e620000000a00 */
[----:B0-----:R-:W-:-:S05]  /*0710*/  IMAD.WIDE.U32 R18, R15, 0x4, R18 ;  /* 0x000000040f127825 */ /* 0x001fca00078e0012 */
[----:B------:R-:W2:Y:S01]  /*0720*/  LDG.E.CONSTANT R22, desc[UR8][R18.64] ;  /* 0x0000000812167981 */ /* 0x000ea2000c1e9900 */
[----:B-1----:R-:W-:Y:S02]  /*0730*/  IMAD.WIDE R2, R5, 0x4, R2 ;  /* 0x0000000405027825 */ /* 0x002fe400078e0202 */
[----:B------:R-:W0:Y:S03]  /*0740*/  LDC.64 R4, c[0x0][0x388] ;  /* 0x0000e200ff047b82 */ /* 0x000e260000000a00 */
[----:B------:R-:W2:Y:S01]  /*0750*/  LDG.E.CONSTANT R20, desc[UR8][R2.64] ;  /* 0x0000000802147981 */ /* 0x000ea2000c1e9900 */
[----:B------:R-:W-:-:S03]  /*0760*/  IADD3 R12, P1, PT, R6, UR10, RZ ;  /* 0x0000000a060c7c10 */ /* 0x000fc6000ff3e0ff */
[----:B------:R-:W3:Y:S02]  /*0770*/  LDG.E.CONSTANT R16, desc[UR8][R2.64+0xc] ;  /* 0x00000c0802107981 */ /* 0x000ee4000c1e9900 */
[----:B------:R-:W-:Y:S02]  /*0780*/  IMAD.X R14, RZ, RZ, RZ, P1 ;  /* 0x000000ffff0e7224 */ /* 0x000fe400008e06ff */
[----:B------:R-:W4:Y:S01]  /*0790*/  LDG.E.CONSTANT R18, desc[UR8][R2.64+0x10] ;  /* 0x0000100802127981 */ /* 0x000f22000c1e9900 */
[----:B0-----:R-:W-:-:S04]  /*07a0*/  LEA R4, P1, R12, R4, 0x2 ;  /* 0x000000040c047211 */ /* 0x001fc800078210ff */
[----:B------:R-:W-:Y:S02]  /*07b0*/  LEA.HI.X R5, R12, R5, R14, 0x2, P1 ;  /* 0x000000050c057211 */ /* 0x000fe400008f140e */
[----:B------:R-:W5:Y:S04]  /*07c0*/  LDG.E.CONSTANT R12, desc[UR8][R2.64+0x4] ;  /* 0x00000408020c7981 */ /* 0x000f68000c1e9900 */
[----:B------:R-:W5:Y:S04]  /*07d0*/  LDG.E.CONSTANT R15, desc[UR8][R4.64+0x4] ;  /* 0x00000408040f7981 */ /* 0x000f68000c1e9900 */
[----:B------:R-:W3:Y:S04]  /*07e0*/  LDG.E.CONSTANT R14, desc[UR8][R2.64+0x8] ;  /* 0x00000808020e7981 */ /* 0x000ee8000c1e9900 */
[----:B------:R-:W3:Y:S04]  /*07f0*/  LDG.E.CONSTANT R17, desc[UR8][R4.64+0x8] ;  /* 0x0000080804117981 */ /* 0x000ee8000c1e9900 */
[----:B------:R-:W4:Y:S04]  /*0800*/  LDG.E.CONSTANT R19, desc[UR8][R4.64+0xc] ;  /* 0x00000c0804137981 */ /* 0x000f28000c1e9900 */
[----:B------:R-:W4:Y:S04]  /*0810*/  LDG.E.CONSTANT R21, desc[UR8][R4.64+0x10] ;  /* 0x0000100804157981 */ /* 0x000f28000c1e9900 */
[----:B------:R-:W4:Y:S04]  /*0820*/  LDG.E.CONSTANT R25, desc[UR8][R4.64+0x14] ;  /* 0x0000140804197981 */ /* 0x000f28000c1e9900 */
[----:B------:R-:W4:Y:S04]  /*0830*/  LDG.E.CONSTANT R26, desc[UR8][R4.64+0x18] ;  /* 0x00001808041a7981 */ /* 0x000f28000c1e9900 */
[----:B------:R-:W4:Y:S01]  /*0840*/  LDG.E.CONSTANT R27, desc[UR8][R4.64+0x1c] ;  /* 0x00001c08041b7981 */ /* 0x000f22000c1e9900 */
[----:B--2---:R-:W-:-:S03]  /*0850*/  FFMA R29, R20, R22, R13 ;  /* 0x00000016141d7223 */ /* 0x004fc6000000000d */
[----:B------:R-:W2:Y:S04]  /*0860*/  LDG.E.CONSTANT R20, desc[UR8][R2.64+0x14] ;  /* 0x0000140802147981 */ /* 0x000ea8000c1e9900 */
[----:B------:R-:W2:Y:S04]  /*0870*/  LDG.E.CONSTANT R13, desc[UR8][R2.64+0x18] ;  /* 0x00001808020d7981 */ /* 0x000ea8000c1e9900 */
[----:B------:R-:W2:Y:S01]  /*0880*/  LDG.E.CONSTANT R22, desc[UR8][R2.64+0x1c] ;  /* 0x00001c0802167981 */ /* 0x000ea2000c1e9900 */
[----:B-----5:R-:W-:-:S04]  /*0890*/  FFMA R15, R12, R15, R29 ;  /* 0x0000000f0c0f7223 */ /* 0x020fc8000000001d */
[----:B---3--:R-:W-:-:S04]  /*08a0*/  FFMA R15, R14, R17, R15 ;  /* 0x000000110e0f7223 */ /* 0x008fc8000000000f */
[----:B----4-:R-:W-:-:S04]  /*08b0*/  FFMA R15, R16, R19, R15 ;  /* 0x00000013100f7223 */ /* 0x010fc8000000000f */
[----:B------:R-:W-:Y:S01]  /*08c0*/  FFMA R15, R18, R21, R15 ;  /* 0x00000015120f7223 */ /* 0x000fe2000000000f */
[----:B------:R-:W-:-:S03]  /*08d0*/  IADD3 R6, PT, PT, R6, 0x8, RZ ;  /* 0x0000000806067810 */ /* 0x000fc60007ffe0ff */
[----:B--2---:R-:W-:-:S04]  /*08e0*/  FFMA R20, R20, R25, R15 ;  /* 0x0000001914147223 */ /* 0x004fc8000000000f */
[----:B------:R-:W-:-:S04]  /*08f0*/  FFMA R13, R13, R26, R20 ;  /* 0x0000001a0d0d7223 */ /* 0x000fc80000000014 */
[----:B------:R-:W-:-:S07]  /*0900*/  FFMA R13, R22, R27, R13 ;  /* 0x0000001b160d7223 */ /* 0x000fce000000000d */
.L_x_4:
[----:B------:R-:W-:Y:S05]  /*0910*/  @!P0 BRA `(.L_x_3) ;  /* 0x0000000000d08947 */ /* 0x000fea0003800000 */
[----:B------:R-:W-:Y:S02]  /*0920*/  IADD3 R2, PT, PT, R24, -0x1, RZ ;  /* 0xffffffff18027810 */ /* 0x000fe40007ffe0ff */
[----:B------:R-:W-:Y:S02]  /*0930*/  ISETP.NE.AND P0, PT, R9, RZ, PT ;  /* 0x000000ff0900720c */ /* 0x000fe40003f05270 */
[----:B------:R-:W-:-:S13]  /*0940*/  ISETP.GE.U32.AND P1, PT, R2, 0x3, PT ;  /* 0x000000030200780c */ /* 0x000fda0003f26070 */
[----:B------:R-:W-:Y:S05]  /*0950*/  @!P1 BRA `(.L_x_5) ;  /* 0x0000000000609947 */ /* 0x000fea0003800000 */
[----:B------:R-:W0:Y:S01]  /*0960*/  LDC.64 R4, c[0x0][0x388] ;  /* 0x0000e200ff047b82 */ /* 0x000e220000000a00 */
[C---:B------:R-:W-:Y:S02]  /*0970*/  IADD3 R19, PT, PT, R6.reuse, UR10, RZ ;  /* 0x0000000a06137c10 */ /* 0x040fe4000fffe0ff */
[----:B------:R-:W-:Y:S02]  /*0980*/  IADD3 R12, P1, PT, R6, UR10, RZ ;  /* 0x0000000a060c7c10 */ /* 0x000fe4000ff3e0ff */
[----:B------:R-:W-:-:S03]  /*0990*/  IADD3 R17, PT, PT, R11, R6, RZ ;  /* 0x000000060b117210 */ /* 0x000fc60007ffe0ff */
[----:B------:R-:W1:Y:S01]  /*09a0*/  LDC.64 R2, c[0x0][0x388] ;  /* 0x0000e200ff027b82 */ /* 0x000e620000000a00 */
[----:B------:R-:W-:-:S07]  /*09b0*/  IMAD.X R16, RZ, RZ, RZ, P1 ;  /* 0x000000ffff107224 */ /* 0x000fce00008e06ff */
[----:B------:R-:W2:Y:S01]  /*09c0*/  LDC.64 R14, c[0x0][0x380] ;  /* 0x0000e000ff0e7b82 */ /* 0x000ea20000000a00 */
[----:B0-----:R-:W-:-:S06]  /*09d0*/  IMAD.WIDE.U32 R4, R19, 0x4, R4 ;  /* 0x0000000413047825 */ /* 0x001fcc00078e0004 */
[----:B------:R-:W3:Y:S01]  /*09e0*/  LDG.E.CONSTANT R4, desc[UR8][R4.64] ;  /* 0x0000000804047981 */ /* 0x000ee2000c1e9900 */
[----:B-1----:R-:W-:-:S04]  /*09f0*/  LEA R2, P1, R12, R2, 0x2 ;  /* 0x000000020c027211 */ /* 0x002fc800078210ff */
[----:B------:R-:W-:Y:S01]  /*0a00*/  LEA.HI.X R3, R12, R3, R16, 0x2, P1 ;  /* 0x000000030c037211 */ /* 0x000fe200008f1410 */
[----:B--2---:R-:W-:-:S04]  /*0a10*/  IMAD.WIDE R14, R17, 0x4, R14 ;  /* 0x00000004110e7825 */ /* 0x004fc800078e020e */
[----:B------:R-:W2:Y:S04]  /*0a20*/  LDG.E.CONSTANT R16, desc[UR8][R2.64+0x4] ;  /* 0x0000040802107981 */ /* 0x000ea8000c1e9900 */
[----:B------:R-:W3:Y:S04]  /*0a30*/  LDG.E.CONSTANT R12, desc[UR8][R14.64] ;  /* 0x000000080e0c7981 */ /* 0x000ee8000c1e9900 */
[----:B------:R-:W2:Y:S04]  /*0a40*/  LDG.E.CONSTANT R17, desc[UR8][R14.64+0x4] ;  /* 0x000004080e117981 */ /* 0x000ea8000c1e9900 */
[----:B------:R-:W4:Y:S04]  /*0a50*/  LDG.E.CONSTANT R19, desc[UR8][R14.64+0x8] ;  /* 0x000008080e137981 */ /* 0x000f28000c1e9900 */
[----:B------:R-:W4:Y:S04]  /*0a60*/  LDG.E.CONSTANT R18, desc[UR8][R2.64+0x8] ;  /* 0x0000080802127981 */ /* 0x000f28000c1e9900 */
[----:B------:R-:W5:Y:S04]  /*0a70*/  LDG.E.CONSTANT R21, desc[UR8][R14.64+0xc] ;  /* 0x00000c080e157981 */ /* 0x000f68000c1e9900 */
[----:B------:R-:W5:Y:S01]  /*0a80*/  LDG.E.CONSTANT R20, desc[UR8][R2.64+0xc] ;  /* 0x00000c0802147981 */ /* 0x000f62000c1e9900 */
[----:B------:R-:W-:Y:S01]  /*0a90*/  IADD3 R6, PT, PT, R6, 0x4, RZ ;  /* 0x0000000406067810 */ /* 0x000fe20007ffe0ff */
[----:B---3--:R-:W-:-:S04]  /*0aa0*/  FFMA R12, R12, R4, R13 ;  /* 0x000000040c0c7223 */ /* 0x008fc8000000000d */
[----:B--2---:R-:W-:-:S04]  /*0ab0*/  FFMA R12, R17, R16, R12 ;  /* 0x00000010110c7223 */ /* 0x004fc8000000000c */
[----:B----4-:R-:W-:-:S04]  /*0ac0*/  FFMA R12, R19, R18, R12 ;  /* 0x00000012130c7223 */ /* 0x010fc8000000000c */
[----:B-----5:R-:W-:-:S07]  /*0ad0*/  FFMA R13, R21, R20, R12 ;  /* 0x00000014150d7223 */ /* 0x020fce000000000c */
.L_x_5:
[----:B------:R-:W-:Y:S05]  /*0ae0*/  @!P0 BRA `(.L_x_3) ;  /* 0x00000000005c8947 */ /* 0x000fea0003800000 */
[----:B------:R-:W0:Y:S01]  /*0af0*/  LDC.64 R4, c[0x0][0x388] ;  /* 0x0000e200ff047b82 */ /* 0x000e220000000a00 */
[----:B------:R-:W-:Y:S02]  /*0b00*/  IADD3 R15, PT, PT, R6, UR10, RZ ;  /* 0x0000000a060f7c10 */ /* 0x000fe4000fffe0ff */
[----:B------:R-:W-:-:S05]  /*0b10*/  IADD3 R11, PT, PT, R11, R6, RZ ;  /* 0x000000060b0b7210 */ /* 0x000fca0007ffe0ff */
[----:B------:R-:W1:Y:S01]  /*0b20*/  LDC.64 R2, c[0x0][0x380] ;  /* 0x0000e000ff027b82 */ /* 0x000e620000000a00 */
[----:B0-----:R-:W-:-:S06]  /*0b30*/  IMAD.WIDE.U32 R4, R15, 0x4, R4 ;  /* 0x000000040f047825 */ /* 0x001fcc00078e0004 */
[----:B------:R-:W2:Y:S01]  /*0b40*/  LDG.E.CONSTANT R4, desc[UR8][R4.64] ;  /* 0x0000000804047981 */ /* 0x000ea2000c1e9900 */
[----:B-1----:R-:W-:-:S05]  /*0b50*/  IMAD.WIDE R2, R11, 0x4, R2 ;  /* 0x000000040b027825 */ /* 0x002fca00078e0202 */
[----:B------:R-:W2:Y:S01]  /*0b60*/  LDG.E.CONSTANT R12, desc[UR8][R2.64] ;  /* 0x00000008020c7981 */ /* 0x000ea2000c1e9900 */
[----:B------:R-:W-:Y:S01]  /*0b70*/  ISETP.NE.AND P0, PT, R9, 0x1, PT ;  /* 0x000000010900780c */ /* 0x000fe20003f05270 */
[----:B--2---:R-:W-:-:S12]  /*0b80*/  FFMA R13, R12, R4, R13 ;  /* 0x000000040c0d7223 */ /* 0x004fd8000000000d */
[----:B------:R-:W-:Y:S05]  /*0b90*/  @!P0 BRA `(.L_x_3) ;  /* 0x0000000000308947 */ /* 0x000fea0003800000 */
[----:B------:R-:W0:Y:S01]  /*0ba0*/  LDC.64 R14, c[0x0][0x388] ;  /* 0x0000e200ff0e7b82 */ /* 0x000e220000000a00 */
[----:B------:R-:W-:Y:S02]  /*0bb0*/  IADD3 R5, P1, PT, R6, UR10, RZ ;  /* 0x0000000a06057c10 */ /* 0x000fe4000ff3e0ff */
[----:B------:R-:W-:Y:S02]  /*0bc0*/  ISETP.NE.AND P0, PT, R9, 0x2, PT ;  /* 0x000000020900780c */ /* 0x000fe40003f05270 */
[----:B------:R-:W-:-:S11]  /*0bd0*/  IADD3.X R6, PT, PT, RZ, RZ, RZ, P1, !PT ;  /* 0x000000ffff067210 */ /* 0x000fd60000ffe4ff */
[----:B------:R-:W2:Y:S01]  /*0be0*/  @P0 LDG.E.CONSTANT R12, desc[UR8][R2.64+0x8] ;  /* 0x00000808020c0981 */ /* 0x000ea2000c1e9900 */
[----:B0-----:R-:W-:-:S04]  /*0bf0*/  LEA R4, P1, R5, R14, 0x2 ;  /* 0x0000000e05047211 */ /* 0x001fc800078210ff */
[----:B------:R-:W-:Y:S02]  /*0c00*/  LEA.HI.X R5, R5, R15, R6, 0x2, P1 ;  /* 0x0000000f05057211 */ /* 0x000fe400008f1406 */
[----:B------:R-:W3:Y:S04]  /*0c10*/  LDG.E.CONSTANT R6, desc[UR8][R2.64+0x4] ;  /* 0x0000040802067981 */ /* 0x000ee8000c1e9900 */
[----:B------:R-:W3:Y:S04]  /*0c20*/  LDG.E.CONSTANT R11, desc[UR8][R4.64+0x4] ;  /* 0x00000408040b7981 */ /* 0x000ee8000c1e9900 */
[----:B------:R-:W2:Y:S01]  /*0c30*/  @P0 LDG.E.CONSTANT R14, desc[UR8][R4.64+0x8] ;  /* 0x00000808040e0981 */ /* 0x000ea2000c1e9900 */
[----:B---3--:R-:W-:-:S04]  /*0c40*/  FFMA R13, R6, R11, R13 ;  /* 0x0000000b060d7223 */ /* 0x008fc8000000000d */
[----:B--2---:R-:W-:-:S07]  /*0c50*/  @P0 FFMA R13, R12, R14, R13 ;  /* 0x0000000e0c0d0223 */ /* 0x004fce000000000d */
.L_x_3:
[----:B------:R-:W-:Y:S05]  /*0c60*/  BRA.U UP0, `(.L_x_6) ;  /* 0xfffffff5004c7547 */ /* 0x000fea000b83ffff */
.L_x_0:
[----:B------:R-:W0:Y:S01]  /*0c70*/  LDC.64 R2, c[0x0][0x390] ;  /* 0x0000e400ff027b82 */ /* 0x000e220000000a00 */
[----:B------:R-:W1:Y:S02]  /*0c80*/  LDCU UR4, c[0x0][0x3ac] ;  /* 0x00007580ff0477ac */ /* 0x000e640008000800 */
[----:B-1----:R-:W-:-:S04]  /*0c90*/  IMAD R7, R7, UR4, R0 ;  /* 0x0000000407077c24 */ /* 0x002fc8000f8e0200 */
[----:B0-----:R-:W-:-:S05]  /*0ca0*/  IMAD.WIDE R2, R7, 0x4, R2 ;  /* 0x0000000407027825 */ /* 0x001fca00078e0202 */
[----:B------:R-:W-:Y:S01]  /*0cb0*/  STG.E desc[UR8][R2.64], R13 ;  /* 0x0000000d02007986 */ /* 0x000fe2000c101908 */
[----:B------:R-:W-:Y:S05]  /*0cc0*/  EXIT ;  /* 0x000000000000794d */ /* 0x000fea0003800000 */
.L_x_7:
[----:B------:R-:W-:-:S00]  /*0cd0*/  BRA `(.L_x_7) ;  /* 0xfffffffc00fc7947 */ /* 0x000fc0000383ffff */
[----:B------:R-:W-:-:S00]  /*0ce0*/  NOP ;  /* 0x0000000000007918 */ /* 0x000fc00000000000 */
        /* <DEDUP_REMOVED lines=9> */
.L_x_8:


//--------------------- .nv.shared.reserved.0     --------------------------
	.section	.nv.shared.reserved.0,"aw",@nobits
	.weak		__nv_reservedSMEM_offset_0_alias
	.size		__nv_reservedSMEM_offset_0_alias, 0, 64
	.other		__nv_reservedSMEM_offset_0_alias,@"STO_CUDA_RESERVED_SHARED STV_DEFAULT"
__nv_reservedSMEM_offset_0_alias:
	.zero		0
	.zero		64


//--------------------- .nv.constant0._Z19conv2d_valid_kernelPKfS0_Pfiiiiii --------------------------
	.section	.nv.constant0._Z19conv2d_valid_kernelPKfS0_Pfiiiiii,"a",@progbits
	.sectionflags	@""
	.align	4
.nv.constant0._Z19conv2d_valid_kernelPKfS0_Pfiiiiii:
	.zero		944


//--------------------- SYMBOLS --------------------------

	.type		.nv.reservedSmem.offset0,@object
	.size		.nv.reservedSmem.offset0,0x4
